//
// Generated by NVIDIA NVVM Compiler
//
// Compiler Build ID: CL-36424714
// Cuda compilation tools, release 13.0, V13.0.88
// Based on NVVM 20.0.0
//

.version 9.0
.target sm_100
.address_size 64

	// .globl	_Z6d_reluPdS_S_i

.visible .entry _Z6d_reluPdS_S_i(
	.param .u64 .ptr .align 1 _Z6d_reluPdS_S_i_param_0,
	.param .u64 .ptr .align 1 _Z6d_reluPdS_S_i_param_1,
	.param .u64 .ptr .align 1 _Z6d_reluPdS_S_i_param_2,
	.param .u32 _Z6d_reluPdS_S_i_param_3
)
{
	.reg .pred 	%p<3>;
	.reg .b32 	%r<6>;
	.reg .b64 	%rd<13>;
	.reg .b64 	%fd<6>;

	ld.param.u64 	%rd1, [_Z6d_reluPdS_S_i_param_0];
	ld.param.u64 	%rd2, [_Z6d_reluPdS_S_i_param_1];
	ld.param.u64 	%rd3, [_Z6d_reluPdS_S_i_param_2];
	ld.param.u32 	%r2, [_Z6d_reluPdS_S_i_param_3];
	mov.u32 	%r3, %ctaid.x;
	mov.u32 	%r4, %ntid.x;
	mov.u32 	%r5, %tid.x;
	mad.lo.s32 	%r1, %r3, %r4, %r5;
	setp.ge.s32 	%p1, %r1, %r2;
	@%p1 bra 	$L__BB0_4;
	cvta.to.global.u64 	%rd4, %rd3;
	mul.wide.s32 	%rd5, %r1, 8;
	add.s64 	%rd6, %rd4, %rd5;
	ld.global.f64 	%fd4, [%rd6];
	setp.leu.f64 	%p2, %fd4, 0d0000000000000000;
	mov.f64 	%fd5, 0d0000000000000000;
	@%p2 bra 	$L__BB0_3;
	cvta.to.global.u64 	%rd7, %rd2;
	add.s64 	%rd9, %rd7, %rd5;
	ld.global.f64 	%fd5, [%rd9];
$L__BB0_3:
	cvta.to.global.u64 	%rd10, %rd1;
	add.s64 	%rd12, %rd10, %rd5;
	st.global.f64 	[%rd12], %fd5;
$L__BB0_4:
	ret;

}


// ===== COMPILED SASS (sm_100) =====

	.target	sm_100

	.elftype	@"ET_EXEC"


//--------------------- .note.nv.tkinfo           --------------------------
	.section	.note.nv.tkinfo,"",@"SHT_NOTE"
	.sectionflags	@"SHF_NOTE_NV_TKINFO"
	.tkinfo
        /*0018*/ 	.word	0x00000002
        /*0030*/ 	.string	""
        /*0030*/ 	.string	"ptxas"
        /*0030*/ 	.string	"Cuda compilation tools, release 13.0, V13.0.88"
        /*0030*/ 	.string	"Build cuda_13.0.r13.0/compiler.36424714_0"
        /*0030*/ 	.string	"-arch sm_100 -m 64 "



//--------------------- .note.nv.cuinfo           --------------------------
	.section	.note.nv.cuinfo,"",@"SHT_NOTE"
	.sectionflags	@"SHF_NOTE_NV_CUINFO"
        /*0018*/ 	.short	0x0002
        /*001a*/ 	.short	0x0064
        /*001c*/ 	.short	0x0082
	.zero		2


//--------------------- .nv.info                  --------------------------
	.section	.nv.info,"",@"SHT_CUDA_INFO"
	.align	4


	//----- nvinfo : EIATTR_REGCOUNT
	.align		4
        /*0000*/ 	.byte	0x04, 0x2f
        /*0002*/ 	.short	(.L_1 - .L_0)
	.align		4
.L_0:
        /*0004*/ 	.word	index@(_Z6d_reluPdS_S_i)
        /*0008*/ 	.word	0x0000000c


	//----- nvinfo : EIATTR_FRAME_SIZE
	.align		4
.L_1:
        /*000c*/ 	.byte	0x04, 0x11
        /*000e*/ 	.short	(.L_3 - .L_2)
	.align		4
.L_2:
        /*0010*/ 	.word	index@(_Z6d_reluPdS_S_i)
        /*0014*/ 	.word	0x00000000


	//----- nvinfo : EIATTR_MIN_STACK_SIZE
	.align		4
.L_3:
        /*0018*/ 	.byte	0x04, 0x12
        /*001a*/ 	.short	(.L_5 - .L_4)
	.align		4
.L_4:
        /*001c*/ 	.word	index@(_Z6d_reluPdS_S_i)
        /*0020*/ 	.word	0x00000000
.L_5:


//--------------------- .nv.compat                --------------------------
	.section	.nv.compat,"",@"SHT_CUDA_COMPAT_INFO"
	.align	4
        /*0000*/ 	.byte	0x02, 0x09, 0x00, 0x00, 0x02, 0x02, 0x01, 0x00, 0x02, 0x05, 0x05, 0x00, 0x03, 0x07, 0x01, 0x01
        /*0010*/ 	.byte	0x02, 0x03, 0x00, 0x00, 0x02, 0x06, 0x01, 0x00, 0x04, 0x0b, 0x08, 0x00, 0x01, 0x00, 0x00, 0x00
        /*0020*/ 	.byte	0x00, 0x00, 0x00, 0x00


//--------------------- .nv.info._Z6d_reluPdS_S_i --------------------------
	.section	.nv.info._Z6d_reluPdS_S_i,"",@"SHT_CUDA_INFO"
	.sectionflags	@""
	.align	4


	//----- nvinfo : EIATTR_CUDA_API_VERSION
	.align		4
        /*0000*/ 	.byte	0x04, 0x37
        /*0002*/ 	.short	(.L_7 - .L_6)
.L_6:
        /*0004*/ 	.word	0x00000082


	//----- nvinfo : EIATTR_KPARAM_INFO
	.align		4
.L_7:
        /*0008*/ 	.byte	0x04, 0x17
        /*000a*/ 	.short	(.L_9 - .L_8)
.L_8:
        /*000c*/ 	.word	0x00000000
        /*0010*/ 	.short	0x0003
        /*0012*/ 	.short	0x0018
        /*0014*/ 	.byte	0x00, 0xf0, 0x11, 0x00


	//----- nvinfo : EIATTR_KPARAM_INFO
	.align		4
.L_9:
        /*0018*/ 	.byte	0x04, 0x17
        /*001a*/ 	.short	(.L_11 - .L_10)
.L_10:
        /*001c*/ 	.word	0x00000000
        /*0020*/ 	.short	0x0002
        /*0022*/ 	.short	0x0010
        /*0024*/ 	.byte	0x00, 0xf5, 0x21, 0x00


	//----- nvinfo : EIATTR_KPARAM_INFO
	.align		4
.L_11:
        /*0028*/ 	.byte	0x04, 0x17
        /*002a*/ 	.short	(.L_13 - .L_12)
.L_12:
        /*002c*/ 	.word	0x00000000
        /*0030*/ 	.short	0x0001
        /*0032*/ 	.short	0x0008
        /*0034*/ 	.byte	0x00, 0xf5, 0x21, 0x00


	//----- nvinfo : EIATTR_KPARAM_INFO
	.align		4
.L_13:
        /*0038*/ 	.byte	0x04, 0x17
        /*003a*/ 	.short	(.L_15 - .L_14)
.L_14:
        /*003c*/ 	.word	0x00000000
        /*0040*/ 	.short	0x0000
        /*0042*/ 	.short	0x0000
        /*0044*/ 	.byte	0x00, 0xf5, 0x21, 0x00


	//----- nvinfo : EIATTR_SPARSE_MMA_MASK
	.align		4
.L_15:
        /*0048*/ 	.byte	0x03, 0x50
        /*004a*/ 	.short	0x0000


	//----- nvinfo : EIATTR_MAXREG_COUNT
	.align		4
        /*004c*/ 	.byte	0x03, 0x1b
        /*004e*/ 	.short	0x00ff


	//----- nvinfo : EIATTR_MERCURY_ISA_VERSION
	.align		4
        /*0050*/ 	.byte	0x03, 0x5f
        /*0052*/ 	.short	0x0101


	//----- nvinfo : EIATTR_VRC_CTA_INIT_COUNT
	.align		4
        /*0054*/ 	.byte	0x02, 0x4a
	.zero		1
	.zero		1


	//----- nvinfo : EIATTR_EXIT_INSTR_OFFSETS
	.align		4
        /*0058*/ 	.byte	0x04, 0x1c
        /*005a*/ 	.short	(.L_17 - .L_16)


	//   ....[0]....
.L_16:
        /*005c*/ 	.word	0x00000070


	//   ....[1]....
        /*0060*/ 	.word	0x00000170


	//----- nvinfo : EIATTR_CRS_STACK_SIZE
	.align		4
.L_17:
        /*0064*/ 	.byte	0x04, 0x1e
        /*0066*/ 	.short	(.L_19 - .L_18)
.L_18:
        /*0068*/ 	.word	0x00000000


	//----- nvinfo : EIATTR_CBANK_PARAM_SIZE
	.align		4
.L_19:
        /*006c*/ 	.byte	0x03, 0x19
        /*006e*/ 	.short	0x001c


	//----- nvinfo : EIATTR_PARAM_CBANK
	.align		4
        /*0070*/ 	.byte	0x04, 0x0a
        /*0072*/ 	.short	(.L_21 - .L_20)
	.align		4
.L_20:
        /*0074*/ 	.word	index@(.nv.constant0._Z6d_reluPdS_S_i)
        /*0078*/ 	.short	0x0380
        /*007a*/ 	.short	0x001c


	//----- nvinfo : EIATTR_SW_WAR
	.align		4
.L_21:
        /*007c*/ 	.byte	0x04, 0x36
        /*007e*/ 	.short	(.L_23 - .L_22)
.L_22:
        /*0080*/ 	.word	0x00000008
.L_23:


//--------------------- .nv.callgraph             --------------------------
	.section	.nv.callgraph,"",@"SHT_CUDA_CALLGRAPH"
	.align	4
	.sectionentsize	8
	.align		4
        /*0000*/ 	.word	0x00000000
	.align		4
        /*0004*/ 	.word	0xffffffff
	.align		4
        /*0008*/ 	.word	0x00000000
	.align		4
        /*000c*/ 	.word	0xfffffffe
	.align		4
        /*0010*/ 	.word	0x00000000
	.align		4
        /*0014*/ 	.word	0xfffffffd
	.align		4
        /*0018*/ 	.word	0x00000000
	.align		4
        /*001c*/ 	.word	0xfffffffc


//--------------------- .text._Z6d_reluPdS_S_i    --------------------------
	.section	.text._Z6d_reluPdS_S_i,"ax",@progbits
	.align	128
        .global         _Z6d_reluPdS_S_i
        .type           _Z6d_reluPdS_S_i,@function
        .size           _Z6d_reluPdS_S_i,(.L_x_3 - _Z6d_reluPdS_S_i)
        .other          _Z6d_reluPdS_S_i,@"STO_CUDA_ENTRY STV_DEFAULT"
_Z6d_reluPdS_S_i:
.text._Z6d_reluPdS_S_i:
[----:B------:R-:W-:Y:S01]  /*0000*/  LDC R1, c[0x0][0x37c] ;  /* 0x0000df00ff017b82 */ /* 0x000fe20000000800 */
[----:B------:R-:W0:Y:S07]  /*0010*/  S2R R0, SR_TID.X ;  /* 0x0000000000007919 */ /* 0x000e2e0000002100 */
[----:B------:R-:W0:Y:S01]  /*0020*/  S2UR UR4, SR_CTAID.X ;  /* 0x00000000000479c3 */ /* 0x000e220000002500 */
[----:B------:R-:W1:Y:S07]  /*0030*/  LDCU UR5, c[0x0][0x398] ;  /* 0x00007300ff0577ac */ /* 0x000e6e0008000800 */
[----:B------:R-:W0:Y:S02]  /*0040*/  LDC R9, c[0x0][0x360] ;  /* 0x0000d800ff097b82 */ /* 0x000e240000000800 */
[----:B0-----:R-:W-:-:S05]  /*0050*/  IMAD R9, R9, UR4, R0 ;  /* 0x0000000409097c24 */ /* 0x001fca000f8e0200 */
[----:B-1----:R-:W-:-:S13]  /*0060*/  ISETP.GE.AND P0, PT, R9, UR5, PT ;  /* 0x0000000509007c0c */ /* 0x002fda000bf06270 */
[----:B------:R-:W-:Y:S05]  /*0070*/  @P0 EXIT ;  /* 0x000000000000094d */ /* 0x000fea0003800000 */
[----:B------:R-:W0:Y:S01]  /*0080*/  LDC.64 R2, c[0x0][0x390] ;  /* 0x0000e400ff027b82 */ /* 0x000e220000000a00 */
[----:B------:R-:W1:Y:S07]  /*0090*/  LDCU.64 UR4, c[0x0][0x358] ;  /* 0x00006b00ff0477ac */ /* 0x000e6e0008000a00 */
[----:B------:R-:W2:Y:S01]  /*00a0*/  LDC.64 R6, c[0x0][0x380] ;  /* 0x0000e000ff067b82 */ /* 0x000ea20000000a00 */
[----:B0-----:R-:W-:-:S06]  /*00b0*/  IMAD.WIDE R2, R9, 0x8, R2 ;  /* 0x0000000809027825 */ /* 0x001fcc00078e0202 */
[----:B-1----:R-:W3:Y:S01]  /*00c0*/  LDG.E.64 R2, desc[UR4][R2.64] ;  /* 0x0000000402027981 */ /* 0x002ee2000c1e1b00 */
[----:B------:R-:W-:Y:S01]  /*00d0*/  BSSY.RECONVERGENT B0, `(.L_x_0) ;  /* 0x0000008000007945 */ /* 0x000fe20003800200 */
[----:B--2---:R-:W-:Y:S01]  /*00e0*/  IMAD.WIDE R6, R9, 0x8, R6 ;  /* 0x0000000809067825 */ /* 0x004fe200078e0206 */
[----:B------:R-:W-:Y:S01]  /*00f0*/  CS2R R4, SRZ ;  /* 0x0000000000047805 */ /* 0x000fe2000001ff00 */
[----:B---3--:R-:W-:-:S14]  /*0100*/  DSETP.GT.AND P0, PT, R2, RZ, PT ;  /* 0x000000ff0200722a */ /* 0x008fdc0003f04000 */
[----:B------:R-:W-:Y:S05]  /*0110*/  @!P0 BRA `(.L_x_1) ;  /* 0x00000000000c8947 */ /* 0x000fea0003800000 */
[----:B------:R-:W0:Y:S02]  /*0120*/  LDC.64 R4, c[0x0][0x388] ;  /* 0x0000e200ff047b82 */ /* 0x000e240000000a00 */
[----:B0-----:R-:W-:-:S06]  /*0130*/  IMAD.WIDE R4, R9, 0x8, R4 ;  /* 0x0000000809047825 */ /* 0x001fcc00078e0204 */
[----:B------:R-:W5:Y:S02]  /*0140*/  LDG.E.64 R4, desc[UR4][R4.64] ;  /* 0x0000000404047981 */ /* 0x000f64000c1e1b00 */
.L_x_1:
[----:B------:R-:W-:Y:S05]  /*0150*/  BSYNC.RECONVERGENT B0 ;  /* 0x0000000000007941 */ /* 0x000fea0003800200 */
.L_x_0:
[----:B-----5:R-:W-:Y:S01]  /*0160*/  STG.E.64 desc[UR4][R6.64], R4 ;  /* 0x0000000406007986 */ /* 0x020fe2000c101b04 */
[----:B------:R-:W-:Y:S05]  /*0170*/  EXIT ;  /* 0x000000000000794d */ /* 0x000fea0003800000 */
.L_x_2:
[----:B------:R-:W-:-:S00]  /*0180*/  BRA `(.L_x_2) ;  /* 0xfffffffc00fc7947 */ /* 0x000fc0000383ffff */
[----:B------:R-:W-:-:S00]  /*0190*/  NOP ;  /* 0x0000000000007918 */ /* 0x000fc00000000000 */
        /* <DEDUP_REMOVED lines=14> */
.L_x_3:


//--------------------- .nv.shared.reserved.0     --------------------------
	.section	.nv.shared.reserved.0,"aw",@nobits
	.weak		__nv_reservedSMEM_offset_0_alias
	.size		__nv_reservedSMEM_offset_0_alias, 0, 64
	.other		__nv_reservedSMEM_offset_0_alias,@"STO_CUDA_RESERVED_SHARED STV_DEFAULT"
__nv_reservedSMEM_offset_0_alias:
	.zero		0
	.zero		64


//--------------------- .nv.constant0._Z6d_reluPdS_S_i --------------------------
	.section	.nv.constant0._Z6d_reluPdS_S_i,"a",@progbits
	.sectionflags	@""
	.align	4
.nv.constant0._Z6d_reluPdS_S_i:
	.zero		924


//--------------------- SYMBOLS --------------------------

	.type		.nv.reservedSmem.offset0,@object
	.size		.nv.reservedSmem.offset0,0x4
